//
// Generated by NVIDIA NVVM Compiler
//
// Compiler Build ID: CL-36424714
// Cuda compilation tools, release 13.0, V13.0.88
// Based on NVVM 20.0.0
//

.version 9.0
.target sm_100
.address_size 64

	// .globl	applyFilter

.visible .entry applyFilter(
	.param .u64 .ptr .align 1 applyFilter_param_0,
	.param .u64 .ptr .align 1 applyFilter_param_1,
	.param .u32 applyFilter_param_2,
	.param .u32 applyFilter_param_3,
	.param .u64 .ptr .align 1 applyFilter_param_4,
	.param .u32 applyFilter_param_5
)
{
	.reg .pred 	%p<9>;
	.reg .b16 	%rs<16>;
	.reg .b32 	%r<114>;
	.reg .b32 	%f<57>;
	.reg .b64 	%rd<69>;

	ld.param.u64 	%rd4, [applyFilter_param_0];
	ld.param.u64 	%rd3, [applyFilter_param_1];
	ld.param.u32 	%r33, [applyFilter_param_2];
	ld.param.u32 	%r34, [applyFilter_param_3];
	ld.param.u64 	%rd5, [applyFilter_param_4];
	ld.param.u32 	%r35, [applyFilter_param_5];
	cvta.to.global.u64 	%rd1, %rd4;
	cvta.to.global.u64 	%rd2, %rd5;
	mov.u32 	%r36, %tid.y;
	mov.u32 	%r37, %ctaid.y;
	mov.u32 	%r38, %ntid.y;
	mad.lo.s32 	%r1, %r37, %r38, %r36;
	mov.u32 	%r39, %tid.x;
	mov.u32 	%r40, %ctaid.x;
	mov.u32 	%r41, %ntid.x;
	mad.lo.s32 	%r2, %r40, %r41, %r39;
	setp.ge.u32 	%p1, %r1, %r34;
	setp.ge.u32 	%p2, %r2, %r33;
	or.pred  	%p3, %p2, %p1;
	@%p3 bra 	$L__BB0_12;
	shr.u32 	%r3, %r35, 1;
	neg.s32 	%r4, %r3;
	add.s32 	%r5, %r34, -1;
	add.s32 	%r6, %r33, -1;
	and.b32  	%r7, %r35, -2;
	and.b32  	%r8, %r35, 6;
	and.b32  	%r9, %r35, 2;
	and.b32  	%r42, %r35, -8;
	neg.s32 	%r10, %r42;
	mov.f32 	%f54, 0f00000000;
	mov.u32 	%r106, %r4;
$L__BB0_2:
	setp.lt.u32 	%p4, %r7, 7;
	add.s32 	%r43, %r106, %r1;
	min.u32 	%r44, %r5, %r43;
	add.s32 	%r45, %r106, %r3;
	mul.lo.s32 	%r12, %r45, %r35;
	add.s32 	%r13, %r12, %r3;
	mul.lo.s32 	%r14, %r44, %r33;
	mov.u32 	%r112, %r4;
	@%p4 bra 	$L__BB0_6;
	sub.s32 	%r110, 3, %r3;
	sub.s32 	%r108, %r2, %r3;
	add.s32 	%r107, %r12, 3;
	mov.u32 	%r109, %r10;
$L__BB0_4:
	.pragma "nounroll";
	min.u32 	%r46, %r6, %r108;
	add.s32 	%r47, %r107, -3;
	mul.wide.u32 	%rd6, %r47, 4;
	add.s64 	%rd7, %rd2, %rd6;
	ld.global.f32 	%f11, [%rd7];
	add.s32 	%r48, %r46, %r14;
	cvt.u64.u32 	%rd8, %r48;
	add.s64 	%rd9, %rd1, %rd8;
	ld.global.u8 	%rs1, [%rd9];
	cvt.rn.f32.u16 	%f12, %rs1;
	fma.rn.f32 	%f13, %f11, %f12, %f54;
	add.s32 	%r49, %r108, 1;
	min.u32 	%r50, %r6, %r49;
	add.s32 	%r51, %r107, -2;
	mul.wide.u32 	%rd10, %r51, 4;
	add.s64 	%rd11, %rd2, %rd10;
	ld.global.f32 	%f14, [%rd11];
	add.s32 	%r52, %r50, %r14;
	cvt.u64.u32 	%rd12, %r52;
	add.s64 	%rd13, %rd1, %rd12;
	ld.global.u8 	%rs2, [%rd13];
	cvt.rn.f32.u16 	%f15, %rs2;
	fma.rn.f32 	%f16, %f14, %f15, %f13;
	add.s32 	%r53, %r108, 2;
	min.u32 	%r54, %r6, %r53;
	add.s32 	%r55, %r107, -1;
	mul.wide.u32 	%rd14, %r55, 4;
	add.s64 	%rd15, %rd2, %rd14;
	ld.global.f32 	%f17, [%rd15];
	add.s32 	%r56, %r54, %r14;
	cvt.u64.u32 	%rd16, %r56;
	add.s64 	%rd17, %rd1, %rd16;
	ld.global.u8 	%rs3, [%rd17];
	cvt.rn.f32.u16 	%f18, %rs3;
	fma.rn.f32 	%f19, %f17, %f18, %f16;
	add.s32 	%r57, %r108, 3;
	min.u32 	%r58, %r6, %r57;
	add.s32 	%r59, %r107, 4;
	mul.wide.u32 	%rd18, %r107, 4;
	add.s64 	%rd19, %rd2, %rd18;
	ld.global.f32 	%f20, [%rd19];
	add.s32 	%r60, %r58, %r14;
	cvt.u64.u32 	%rd20, %r60;
	add.s64 	%rd21, %rd1, %rd20;
	ld.global.u8 	%rs4, [%rd21];
	cvt.rn.f32.u16 	%f21, %rs4;
	fma.rn.f32 	%f22, %f20, %f21, %f19;
	add.s32 	%r61, %r108, 4;
	min.u32 	%r62, %r6, %r61;
	add.s32 	%r63, %r107, 1;
	mul.wide.u32 	%rd22, %r63, 4;
	add.s64 	%rd23, %rd2, %rd22;
	ld.global.f32 	%f23, [%rd23];
	add.s32 	%r64, %r62, %r14;
	cvt.u64.u32 	%rd24, %r64;
	add.s64 	%rd25, %rd1, %rd24;
	ld.global.u8 	%rs5, [%rd25];
	cvt.rn.f32.u16 	%f24, %rs5;
	fma.rn.f32 	%f25, %f23, %f24, %f22;
	add.s32 	%r65, %r108, 5;
	min.u32 	%r66, %r6, %r65;
	add.s32 	%r67, %r107, 2;
	mul.wide.u32 	%rd26, %r67, 4;
	add.s64 	%rd27, %rd2, %rd26;
	ld.global.f32 	%f26, [%rd27];
	add.s32 	%r68, %r66, %r14;
	cvt.u64.u32 	%rd28, %r68;
	add.s64 	%rd29, %rd1, %rd28;
	ld.global.u8 	%rs6, [%rd29];
	cvt.rn.f32.u16 	%f27, %rs6;
	fma.rn.f32 	%f28, %f26, %f27, %f25;
	add.s32 	%r69, %r108, 6;
	min.u32 	%r70, %r6, %r69;
	add.s32 	%r71, %r107, 3;
	mul.wide.u32 	%rd30, %r71, 4;
	add.s64 	%rd31, %rd2, %rd30;
	ld.global.f32 	%f29, [%rd31];
	add.s32 	%r72, %r70, %r14;
	cvt.u64.u32 	%rd32, %r72;
	add.s64 	%rd33, %rd1, %rd32;
	ld.global.u8 	%rs7, [%rd33];
	cvt.rn.f32.u16 	%f30, %rs7;
	fma.rn.f32 	%f31, %f29, %f30, %f28;
	add.s32 	%r73, %r108, 7;
	min.u32 	%r74, %r6, %r73;
	mul.wide.u32 	%rd34, %r59, 4;
	add.s64 	%rd35, %rd2, %rd34;
	ld.global.f32 	%f32, [%rd35];
	add.s32 	%r75, %r74, %r14;
	cvt.u64.u32 	%rd36, %r75;
	add.s64 	%rd37, %rd1, %rd36;
	ld.global.u8 	%rs8, [%rd37];
	cvt.rn.f32.u16 	%f33, %rs8;
	fma.rn.f32 	%f54, %f32, %f33, %f31;
	add.s32 	%r110, %r110, 8;
	add.s32 	%r109, %r109, 8;
	add.s32 	%r108, %r108, 8;
	add.s32 	%r107, %r107, 8;
	setp.ne.s32 	%p5, %r109, 0;
	@%p5 bra 	$L__BB0_4;
	add.s32 	%r112, %r110, -3;
$L__BB0_6:
	setp.lt.u32 	%p6, %r8, 3;
	@%p6 bra 	$L__BB0_8;
	add.s32 	%r76, %r112, %r2;
	min.u32 	%r77, %r6, %r76;
	add.s32 	%r78, %r13, %r112;
	mul.wide.u32 	%rd38, %r78, 4;
	add.s64 	%rd39, %rd2, %rd38;
	ld.global.f32 	%f34, [%rd39];
	add.s32 	%r79, %r77, %r14;
	cvt.u64.u32 	%rd40, %r79;
	add.s64 	%rd41, %rd1, %rd40;
	ld.global.u8 	%rs9, [%rd41];
	cvt.rn.f32.u16 	%f35, %rs9;
	fma.rn.f32 	%f36, %f34, %f35, %f54;
	add.s32 	%r80, %r76, 1;
	min.u32 	%r81, %r6, %r80;
	add.s32 	%r82, %r78, 1;
	mul.wide.u32 	%rd42, %r82, 4;
	add.s64 	%rd43, %rd2, %rd42;
	ld.global.f32 	%f37, [%rd43];
	add.s32 	%r83, %r81, %r14;
	cvt.u64.u32 	%rd44, %r83;
	add.s64 	%rd45, %rd1, %rd44;
	ld.global.u8 	%rs10, [%rd45];
	cvt.rn.f32.u16 	%f38, %rs10;
	fma.rn.f32 	%f39, %f37, %f38, %f36;
	add.s32 	%r84, %r76, 2;
	min.u32 	%r85, %r6, %r84;
	add.s32 	%r86, %r78, 2;
	mul.wide.u32 	%rd46, %r86, 4;
	add.s64 	%rd47, %rd2, %rd46;
	ld.global.f32 	%f40, [%rd47];
	add.s32 	%r87, %r85, %r14;
	cvt.u64.u32 	%rd48, %r87;
	add.s64 	%rd49, %rd1, %rd48;
	ld.global.u8 	%rs11, [%rd49];
	cvt.rn.f32.u16 	%f41, %rs11;
	fma.rn.f32 	%f42, %f40, %f41, %f39;
	add.s32 	%r88, %r76, 3;
	min.u32 	%r89, %r6, %r88;
	add.s32 	%r90, %r78, 3;
	mul.wide.u32 	%rd50, %r90, 4;
	add.s64 	%rd51, %rd2, %rd50;
	ld.global.f32 	%f43, [%rd51];
	add.s32 	%r91, %r89, %r14;
	cvt.u64.u32 	%rd52, %r91;
	add.s64 	%rd53, %rd1, %rd52;
	ld.global.u8 	%rs12, [%rd53];
	cvt.rn.f32.u16 	%f44, %rs12;
	fma.rn.f32 	%f54, %f43, %f44, %f42;
	add.s32 	%r112, %r112, 4;
$L__BB0_8:
	setp.eq.s32 	%p7, %r9, 0;
	@%p7 bra 	$L__BB0_10;
	add.s32 	%r92, %r112, %r2;
	min.u32 	%r93, %r6, %r92;
	add.s32 	%r94, %r13, %r112;
	mul.wide.u32 	%rd54, %r94, 4;
	add.s64 	%rd55, %rd2, %rd54;
	ld.global.f32 	%f45, [%rd55];
	add.s32 	%r95, %r93, %r14;
	cvt.u64.u32 	%rd56, %r95;
	add.s64 	%rd57, %rd1, %rd56;
	ld.global.u8 	%rs13, [%rd57];
	cvt.rn.f32.u16 	%f46, %rs13;
	fma.rn.f32 	%f47, %f45, %f46, %f54;
	add.s32 	%r96, %r92, 1;
	min.u32 	%r97, %r6, %r96;
	add.s32 	%r98, %r94, 1;
	mul.wide.u32 	%rd58, %r98, 4;
	add.s64 	%rd59, %rd2, %rd58;
	ld.global.f32 	%f48, [%rd59];
	add.s32 	%r99, %r97, %r14;
	cvt.u64.u32 	%rd60, %r99;
	add.s64 	%rd61, %rd1, %rd60;
	ld.global.u8 	%rs14, [%rd61];
	cvt.rn.f32.u16 	%f49, %rs14;
	fma.rn.f32 	%f54, %f48, %f49, %f47;
	add.s32 	%r112, %r112, 2;
$L__BB0_10:
	add.s32 	%r100, %r112, %r2;
	min.u32 	%r101, %r6, %r100;
	add.s32 	%r102, %r13, %r112;
	mul.wide.u32 	%rd62, %r102, 4;
	add.s64 	%rd63, %rd2, %rd62;
	ld.global.f32 	%f50, [%rd63];
	add.s32 	%r103, %r101, %r14;
	cvt.u64.u32 	%rd64, %r103;
	add.s64 	%rd65, %rd1, %rd64;
	ld.global.u8 	%rs15, [%rd65];
	cvt.rn.f32.u16 	%f51, %rs15;
	fma.rn.f32 	%f54, %f50, %f51, %f54;
	add.s32 	%r32, %r106, 1;
	setp.ne.s32 	%p8, %r106, %r3;
	mov.u32 	%r106, %r32;
	@%p8 bra 	$L__BB0_2;
	cvt.rzi.u32.f32 	%r104, %f54;
	mad.lo.s32 	%r105, %r33, %r1, %r2;
	cvt.u64.u32 	%rd66, %r105;
	cvta.to.global.u64 	%rd67, %rd3;
	add.s64 	%rd68, %rd67, %rd66;
	st.global.u8 	[%rd68], %r104;
$L__BB0_12:
	ret;

}


// ===== COMPILED SASS (sm_100) =====

	.target	sm_100

	.elftype	@"ET_EXEC"


//--------------------- .note.nv.tkinfo           --------------------------
	.section	.note.nv.tkinfo,"",@"SHT_NOTE"
	.sectionflags	@"SHF_NOTE_NV_TKINFO"
	.tkinfo
        /*0018*/ 	.word	0x00000002
        /*0030*/ 	.string	""
        /*0030*/ 	.string	"ptxas"
        /*0030*/ 	.string	"Cuda compilation tools, release 13.0, V13.0.88"
        /*0030*/ 	.string	"Build cuda_13.0.r13.0/compiler.36424714_0"
        /*0030*/ 	.string	"-arch sm_100 -m 64 "



//--------------------- .note.nv.cuinfo           --------------------------
	.section	.note.nv.cuinfo,"",@"SHT_NOTE"
	.sectionflags	@"SHF_NOTE_NV_CUINFO"
        /*0018*/ 	.short	0x0002
        /*001a*/ 	.short	0x0064
        /*001c*/ 	.short	0x0082
	.zero		2


//--------------------- .nv.info                  --------------------------
	.section	.nv.info,"",@"SHT_CUDA_INFO"
	.align	4


	//----- nvinfo : EIATTR_REGCOUNT
	.align		4
        /*0000*/ 	.byte	0x04, 0x2f
        /*0002*/ 	.short	(.L_1 - .L_0)
	.align		4
.L_0:
        /*0004*/ 	.word	index@(applyFilter)
        /*0008*/ 	.word	0x00000020


	//----- nvinfo : EIATTR_FRAME_SIZE
	.align		4
.L_1:
        /*000c*/ 	.byte	0x04, 0x11
        /*000e*/ 	.short	(.L_3 - .L_2)
	.align		4
.L_2:
        /*0010*/ 	.word	index@(applyFilter)
        /*0014*/ 	.word	0x00000000


	//----- nvinfo : EIATTR_MIN_STACK_SIZE
	.align		4
.L_3:
        /*0018*/ 	.byte	0x04, 0x12
        /*001a*/ 	.short	(.L_5 - .L_4)
	.align		4
.L_4:
        /*001c*/ 	.word	index@(applyFilter)
        /*0020*/ 	.word	0x00000000
.L_5:


//--------------------- .nv.compat                --------------------------
	.section	.nv.compat,"",@"SHT_CUDA_COMPAT_INFO"
	.align	4
        /*0000*/ 	.byte	0x02, 0x09, 0x00, 0x00, 0x02, 0x02, 0x01, 0x00, 0x02, 0x05, 0x05, 0x00, 0x03, 0x07, 0x01, 0x01
        /*0010*/ 	.byte	0x02, 0x03, 0x00, 0x00, 0x02, 0x06, 0x01, 0x00, 0x04, 0x0b, 0x08, 0x00, 0x09, 0x00, 0x00, 0x00
        /*0020*/ 	.byte	0x00, 0x00, 0x00, 0x00


//--------------------- .nv.info.applyFilter      --------------------------
	.section	.nv.info.applyFilter,"",@"SHT_CUDA_INFO"
	.sectionflags	@""
	.align	4


	//----- nvinfo : EIATTR_CUDA_API_VERSION
	.align		4
        /*0000*/ 	.byte	0x04, 0x37
        /*0002*/ 	.short	(.L_7 - .L_6)
.L_6:
        /*0004*/ 	.word	0x00000082


	//----- nvinfo : EIATTR_KPARAM_INFO
	.align		4
.L_7:
        /*0008*/ 	.byte	0x04, 0x17
        /*000a*/ 	.short	(.L_9 - .L_8)
.L_8:
        /*000c*/ 	.word	0x00000000
        /*0010*/ 	.short	0x0005
        /*0012*/ 	.short	0x0020
        /*0014*/ 	.byte	0x00, 0xf0, 0x11, 0x00


	//----- nvinfo : EIATTR_KPARAM_INFO
	.align		4
.L_9:
        /*0018*/ 	.byte	0x04, 0x17
        /*001a*/ 	.short	(.L_11 - .L_10)
.L_10:
        /*001c*/ 	.word	0x00000000
        /*0020*/ 	.short	0x0004
        /*0022*/ 	.short	0x0018
        /*0024*/ 	.byte	0x00, 0xf5, 0x21, 0x00


	//----- nvinfo : EIATTR_KPARAM_INFO
	.align		4
.L_11:
        /*0028*/ 	.byte	0x04, 0x17
        /*002a*/ 	.short	(.L_13 - .L_12)
.L_12:
        /*002c*/ 	.word	0x00000000
        /*0030*/ 	.short	0x0003
        /*0032*/ 	.short	0x0014
        /*0034*/ 	.byte	0x00, 0xf0, 0x11, 0x00


	//----- nvinfo : EIATTR_KPARAM_INFO
	.align		4
.L_13:
        /*0038*/ 	.byte	0x04, 0x17
        /*003a*/ 	.short	(.L_15 - .L_14)
.L_14:
        /*003c*/ 	.word	0x00000000
        /*0040*/ 	.short	0x0002
        /*0042*/ 	.short	0x0010
        /*0044*/ 	.byte	0x00, 0xf0, 0x11, 0x00


	//----- nvinfo : EIATTR_KPARAM_INFO
	.align		4
.L_15:
        /*0048*/ 	.byte	0x04, 0x17
        /*004a*/ 	.short	(.L_17 - .L_16)
.L_16:
        /*004c*/ 	.word	0x00000000
        /*0050*/ 	.short	0x0001
        /*0052*/ 	.short	0x0008
        /*0054*/ 	.byte	0x00, 0xf5, 0x21, 0x00


	//----- nvinfo : EIATTR_KPARAM_INFO
	.align		4
.L_17:
        /*0058*/ 	.byte	0x04, 0x17
        /*005a*/ 	.short	(.L_19 - .L_18)
.L_18:
        /*005c*/ 	.word	0x00000000
        /*0060*/ 	.short	0x0000
        /*0062*/ 	.short	0x0000
        /*0064*/ 	.byte	0x00, 0xf5, 0x21, 0x00


	//----- nvinfo : EIATTR_SPARSE_MMA_MASK
	.align		4
.L_19:
        /*0068*/ 	.byte	0x03, 0x50
        /*006a*/ 	.short	0x0000


	//----- nvinfo : EIATTR_MAXREG_COUNT
	.align		4
        /*006c*/ 	.byte	0x03, 0x1b
        /*006e*/ 	.short	0x00ff


	//----- nvinfo : EIATTR_MERCURY_ISA_VERSION
	.align		4
        /*0070*/ 	.byte	0x03, 0x5f
        /*0072*/ 	.short	0x0101


	//----- nvinfo : EIATTR_VRC_CTA_INIT_COUNT
	.align		4
        /*0074*/ 	.byte	0x02, 0x4a
	.zero		1
	.zero		1


	//----- nvinfo : EIATTR_EXIT_INSTR_OFFSETS
	.align		4
        /*0078*/ 	.byte	0x04, 0x1c
        /*007a*/ 	.short	(.L_21 - .L_20)


	//   ....[0]....
.L_20:
        /*007c*/ 	.word	0x000000c0


	//   ....[1]....
        /*0080*/ 	.word	0x00000e00


	//----- nvinfo : EIATTR_CBANK_PARAM_SIZE
	.align		4
.L_21:
        /*0084*/ 	.byte	0x03, 0x19
        /*0086*/ 	.short	0x0024


	//----- nvinfo : EIATTR_PARAM_CBANK
	.align		4
        /*0088*/ 	.byte	0x04, 0x0a
        /*008a*/ 	.short	(.L_23 - .L_22)
	.align		4
.L_22:
        /*008c*/ 	.word	index@(.nv.constant0.applyFilter)
        /*0090*/ 	.short	0x0380
        /*0092*/ 	.short	0x0024


	//----- nvinfo : EIATTR_SW_WAR
	.align		4
.L_23:
        /*0094*/ 	.byte	0x04, 0x36
        /*0096*/ 	.short	(.L_25 - .L_24)
.L_24:
        /*0098*/ 	.word	0x00000008
.L_25:


//--------------------- .nv.callgraph             --------------------------
	.section	.nv.callgraph,"",@"SHT_CUDA_CALLGRAPH"
	.align	4
	.sectionentsize	8
	.align		4
        /*0000*/ 	.word	0x00000000
	.align		4
        /*0004*/ 	.word	0xffffffff
	.align		4
        /*0008*/ 	.word	0x00000000
	.align		4
        /*000c*/ 	.word	0xfffffffe
	.align		4
        /*0010*/ 	.word	0x00000000
	.align		4
        /*0014*/ 	.word	0xfffffffd
	.align		4
        /*0018*/ 	.word	0x00000000
	.align		4
        /*001c*/ 	.word	0xfffffffc


//--------------------- .text.applyFilter         --------------------------
	.section	.text.applyFilter,"ax",@progbits
	.align	128
        .global         applyFilter
        .type           applyFilter,@function
        .size           applyFilter,(.L_x_6 - applyFilter)
        .other          applyFilter,@"STO_CUDA_ENTRY STV_DEFAULT"
applyFilter:
.text.applyFilter:
[----:B------:R-:W-:Y:S01]  /*0000*/  LDC R1, c[0x0][0x37c] ;  /* 0x0000df00ff017b82 */ /* 0x000fe20000000800 */
[----:B------:R-:W0:Y:S07]  /*0010*/  S2R R0, SR_TID.Y ;  /* 0x0000000000007919 */ /* 0x000e2e0000002200 */
[----:B------:R-:W0:Y:S01]  /*0020*/  S2UR UR4, SR_CTAID.Y ;  /* 0x00000000000479c3 */ /* 0x000e220000002600 */
[----:B------:R-:W1:Y:S07]  /*0030*/  S2R R2, SR_TID.X ;  /* 0x0000000000027919 */ /* 0x000e6e0000002100 */
[----:B------:R-:W0:Y:S08]  /*0040*/  LDC R3, c[0x0][0x364] ;  /* 0x0000d900ff037b82 */ /* 0x000e300000000800 */
[----:B------:R-:W1:Y:S08]  /*0050*/  S2UR UR5, SR_CTAID.X ;  /* 0x00000000000579c3 */ /* 0x000e700000002500 */
[----:B------:R-:W1:Y:S08]  /*0060*/  LDC R5, c[0x0][0x360] ;  /* 0x0000d800ff057b82 */ /* 0x000e700000000800 */
[----:B------:R-:W2:Y:S01]  /*0070*/  LDC.64 R6, c[0x0][0x390] ;  /* 0x0000e400ff067b82 */ /* 0x000ea20000000a00 */
[----:B0-----:R-:W-:-:S02]  /*0080*/  IMAD R0, R3, UR4, R0 ;  /* 0x0000000403007c24 */ /* 0x001fc4000f8e0200 */
[----:B-1----:R-:W-:-:S03]  /*0090*/  IMAD R3, R5, UR5, R2 ;  /* 0x0000000505037c24 */ /* 0x002fc6000f8e0202 */
[----:B--2---:R-:W-:-:S04]  /*00a0*/  ISETP.GE.U32.AND P0, PT, R0, R7, PT ;  /* 0x000000070000720c */ /* 0x004fc80003f06070 */
[----:B------:R-:W-:-:S13]  /*00b0*/  ISETP.GE.U32.OR P0, PT, R3, R6, P0 ;  /* 0x000000060300720c */ /* 0x000fda0000706470 */
[----:B------:R-:W-:Y:S05]  /*00c0*/  @P0 EXIT ;  /* 0x000000000000094d */ /* 0x000fea0003800000 */
[----:B------:R-:W0:Y:S01]  /*00d0*/  LDCU UR4, c[0x0][0x3a0] ;  /* 0x00007400ff0477ac */ /* 0x000e220008000800 */
[----:B------:R-:W-:Y:S01]  /*00e0*/  VIADD R5, R7, 0xffffffff ;  /* 0xffffffff07057836 */ /* 0x000fe20000000000 */
[----:B------:R-:W-:Y:S01]  /*00f0*/  IADD3 R2, PT, PT, R6, -0x1, RZ ;  /* 0xffffffff06027810 */ /* 0x000fe20007ffe0ff */
[----:B------:R-:W-:Y:S01]  /*0100*/  IMAD.MOV.U32 R22, RZ, RZ, RZ ;  /* 0x000000ffff167224 */ /* 0x000fe200078e00ff */
[----:B------:R-:W1:Y:S01]  /*0110*/  LDCU.64 UR10, c[0x0][0x358] ;  /* 0x00006b00ff0a77ac */ /* 0x000e620008000a00 */
[----:B0-----:R-:W-:Y:S02]  /*0120*/  USHF.R.U32.HI UR8, URZ, 0x1, UR4 ;  /* 0x00000001ff087899 */ /* 0x001fe40008011604 */
[----:B------:R-:W-:Y:S02]  /*0130*/  ULOP3.LUT UR9, UR4, 0xfffffffe, URZ, 0xc0, !UPT ;  /* 0xfffffffe04097892 */ /* 0x000fe4000f8ec0ff */
[----:B------:R-:W-:Y:S02]  /*0140*/  ULOP3.LUT UR5, UR4, 0xfffffff8, URZ, 0xc0, !UPT ;  /* 0xfffffff804057892 */ /* 0x000fe4000f8ec0ff */
[----:B------:R-:W-:-:S02]  /*0150*/  ULOP3.LUT UR4, UR4, 0x6, URZ, 0xc0, !UPT ;  /* 0x0000000604047892 */ /* 0x000fc4000f8ec0ff */
[----:B------:R-:W-:Y:S02]  /*0160*/  UIADD3 UR6, UPT, UPT, -UR8, URZ, URZ ;  /* 0x000000ff08067290 */ /* 0x000fe4000fffe1ff */
[----:B------:R-:W-:Y:S02]  /*0170*/  UISETP.GE.U32.AND UP0, UPT, UR4, 0x3, UPT ;  /* 0x000000030400788c */ /* 0x000fe4000bf06070 */
[----:B------:R-:W-:Y:S02]  /*0180*/  UIADD3 UR7, UPT, UPT, -UR5, URZ, URZ ;  /* 0x000000ff05077290 */ /* 0x000fe4000fffe1ff */
[----:B------:R-:W-:Y:S01]  /*0190*/  UISETP.GE.U32.AND UP1, UPT, UR9, 0x7, UPT ;  /* 0x000000070900788c */ /* 0x000fe2000bf26070 */
[----:B-1----:R-:W-:-:S10]  /*01a0*/  UMOV UR4, UR6 ;  /* 0x0000000600047c82 */ /* 0x002fd40008000000 */
.L_x_4:
[----:B------:R-:W0:Y:S01]  /*01b0*/  LDCU UR15, c[0x0][0x3a0] ;  /* 0x00007400ff0f77ac */ /* 0x000e220008000800 */
[----:B------:R-:W-:Y:S02]  /*01c0*/  VIADDMNMX.U32 R4, R0, UR4, R5, PT ;  /* 0x0000000400047c46 */ /* 0x000fe4000b800005 */
[----:B------:R-:W-:Y:S01]  /*01d0*/  MOV R18, UR6 ;  /* 0x0000000600127c02 */ /* 0x000fe20008000f00 */
[----:B------:R-:W-:-:S04]  /*01e0*/  UIADD3 UR5, UPT, UPT, UR8, UR4, URZ ;  /* 0x0000000408057290 */ /* 0x000fc8000fffe0ff */
[----:B0-----:R-:W-:Y:S01]  /*01f0*/  UIMAD UR14, UR5, UR15, UR8 ;  /* 0x0000000f050e72a4 */ /* 0x001fe2000f8e0208 */
[----:B------:R-:W-:Y:S11]  /*0200*/  BRA.U !UP1, `(.L_x_0) ;  /* 0x00000005097c7547 */ /* 0x000ff6000b800000 */
[----:B------:R-:W0:Y:S01]  /*0210*/  LDC.64 R12, c[0x0][0x398] ;  /* 0x0000e600ff0c7b82 */ /* 0x000e220000000a00 */
[----:B------:R-:W-:Y:S02]  /*0220*/  UIADD3 UR9, UPT, UPT, -UR8, 0x3, URZ ;  /* 0x0000000308097890 */ /* 0x000fe4000fffe1ff */
[----:B------:R-:W-:Y:S01]  /*0230*/  VIADD R7, R3, -UR8 ;  /* 0x8000000803077c36 */ /* 0x000fe20008000000 */
[----:B------:R-:W-:Y:S01]  /*0240*/  UIMAD UR5, UR5, UR15, 0x3 ;  /* 0x00000003050574a4 */ /* 0x000fe2000f8e020f */
[----:B------:R-:W1:Y:S02]  /*0250*/  LDCU UR16, c[0x0][0x390] ;  /* 0x00007200ff1077ac */ /* 0x000e640008000800 */
[----:B------:R-:W-:-:S03]  /*0260*/  MOV R8, UR9 ;  /* 0x0000000900087c02 */ /* 0x000fc60008000f00 */
[----:B------:R-:W-:Y:S01]  /*0270*/  IMAD.U32 R6, RZ, RZ, UR5 ;  /* 0x00000005ff067e24 */ /* 0x000fe2000f8e00ff */
[----:B------:R-:W2:Y:S01]  /*0280*/  LDCU.64 UR12, c[0x0][0x380] ;  /* 0x00007000ff0c77ac */ /* 0x000ea20008000a00 */
[----:B------:R-:W-:-:S05]  /*0290*/  UMOV UR5, UR7 ;  /* 0x0000000700057c82 */ /* 0x000fca0008000000 */
.L_x_1:
[----:B------:R-:W-:Y:S02]  /*02a0*/  VIMNMX.U32 R9, PT, PT, R2, R7, PT ;  /* 0x0000000702097248 */ /* 0x000fe40003fe0000 */
[----:B------:R-:W-:-:S03]  /*02b0*/  IADD3 R11, PT, PT, R6, -0x3, RZ ;  /* 0xfffffffd060b7810 */ /* 0x000fc60007ffe0ff */
[----:B-1----:R-:W-:Y:S02]  /*02c0*/  IMAD R9, R4, UR16, R9 ;  /* 0x0000001004097c24 */ /* 0x002fe4000f8e0209 */
[----:B0-----:R-:W-:-:S03]  /*02d0*/  IMAD.WIDE.U32 R10, R11, 0x4, R12 ;  /* 0x000000040b0a7825 */ /* 0x001fc600078e000c */
[----:B--2---:R-:W-:Y:S02]  /*02e0*/  IADD3 R16, P0, PT, R9, UR12, RZ ;  /* 0x0000000c09107c10 */ /* 0x004fe4000ff1e0ff */
[----:B------:R-:W2:Y:S03]  /*02f0*/  LDG.E R9, desc[UR10][R10.64] ;  /* 0x0000000a0a097981 */ /* 0x000ea6000c1e1900 */
[----:B------:R-:W-:-:S05]  /*0300*/  IMAD.X R17, RZ, RZ, UR13, P0 ;  /* 0x0000000dff117e24 */ /* 0x000fca00080e06ff */
[----:B------:R0:W3:Y:S01]  /*0310*/  LDG.E.U8 R21, desc[UR10][R16.64] ;  /* 0x0000000a10157981 */ /* 0x0000e2000c1e1100 */
[C-C-:B------:R-:W-:Y:S02]  /*0320*/  VIADDMNMX.U32 R23, R7.reuse, 0x1, R2.reuse, PT ;  /* 0x0000000107177846 */ /* 0x140fe40003800002 */
[----:B------:R-:W-:-:S03]  /*0330*/  VIADDMNMX.U32 R27, R7, 0x2, R2, PT ;  /* 0x00000002071b7846 */ /* 0x000fc60003800002 */
[----:B------:R-:W-:Y:S01]  /*0340*/  IMAD R23, R4, UR16, R23 ;  /* 0x0000001004177c24 */ /* 0x000fe2000f8e0217 */
[----:B------:R-:W-:Y:S01]  /*0350*/  IADD3 R15, PT, PT, R6, -0x2, RZ ;  /* 0xfffffffe060f7810 */ /* 0x000fe20007ffe0ff */
[----:B------:R-:W-:-:S03]  /*0360*/  IMAD R27, R4, UR16, R27 ;  /* 0x00000010041b7c24 */ /* 0x000fc6000f8e021b */
[----:B0-----:R-:W-:Y:S02]  /*0370*/  IADD3 R16, P1, PT, R23, UR12, RZ ;  /* 0x0000000c17107c10 */ /* 0x001fe4000ff3e0ff */
[----:B------:R-:W-:Y:S01]  /*0380*/  VIADDMNMX.U32 R23, R7, 0x4, R2, PT ;  /* 0x0000000407177846 */ /* 0x000fe20003800002 */
[----:B------:R-:W-:Y:S01]  /*0390*/  IMAD.WIDE.U32 R14, R15, 0x4, R12 ;  /* 0x000000040f0e7825 */ /* 0x000fe200078e000c */
[----:B------:R-:W-:Y:S02]  /*03a0*/  VIADDMNMX.U32 R17, R7, 0x3, R2, PT ;  /* 0x0000000307117846 */ /* 0x000fe40003800002 */
[----:B------:R-:W-:Y:S01]  /*03b0*/  IADD3 R28, P0, PT, R27, UR12, RZ ;  /* 0x0000000c1b1c7c10 */ /* 0x000fe2000ff1e0ff */
[----:B------:R-:W-:Y:S01]  /*03c0*/  VIADD R29, R6, 0xffffffff ;  /* 0xffffffff061d7836 */ /* 0x000fe20000000000 */
[----:B------:R0:W4:Y:S01]  /*03d0*/  LDG.E R24, desc[UR10][R14.64] ;  /* 0x0000000a0e187981 */ /* 0x000122000c1e1900 */
[----:B------:R-:W-:Y:S02]  /*03e0*/  IMAD R23, R4, UR16, R23 ;  /* 0x0000001004177c24 */ /* 0x000fe4000f8e0217 */
[----:B------:R-:W-:-:S04]  /*03f0*/  IMAD.WIDE.U32 R10, R29, 0x4, R12 ;  /* 0x000000041d0a7825 */ /* 0x000fc800078e000c */
[----:B------:R-:W-:Y:S01]  /*0400*/  IMAD R20, R4, UR16, R17 ;  /* 0x0000001004147c24 */ /* 0x000fe2000f8e0211 */
[----:B------:R-:W-:Y:S01]  /*0410*/  IADD3.X R17, PT, PT, RZ, UR13, RZ, P1, !PT ;  /* 0x0000000dff117c10 */ /* 0x000fe20008ffe4ff */
[----:B------:R-:W-:Y:S01]  /*0420*/  IMAD.X R29, RZ, RZ, UR13, P0 ;  /* 0x0000000dff1d7e24 */ /* 0x000fe200080e06ff */
[----:B0-----:R-:W-:Y:S01]  /*0430*/  IADD3 R14, P0, PT, R23, UR12, RZ ;  /* 0x0000000c170e7c10 */ /* 0x001fe2000ff1e0ff */
[----:B------:R-:W-:Y:S01]  /*0440*/  IMAD.WIDE.U32 R18, R6, 0x4, R12 ;  /* 0x0000000406127825 */ /* 0x000fe200078e000c */
[C-C-:B------:R-:W-:Y:S01]  /*0450*/  VIADDMNMX.U32 R23, R7.reuse, 0x6, R2.reuse, PT ;  /* 0x0000000607177846 */ /* 0x140fe20003800002 */
[----:B------:R-:W5:Y:S04]  /*0460*/  LDG.E R27, desc[UR10][R10.64] ;  /* 0x0000000a0a1b7981 */ /* 0x000f68000c1e1900 */
[----:B------:R0:W5:Y:S01]  /*0470*/  LDG.E R25, desc[UR10][R18.64] ;  /* 0x0000000a12197981 */ /* 0x000162000c1e1900 */
[----:B------:R-:W-:-:S03]  /*0480*/  VIADDMNMX.U32 R15, R7, 0x5, R2, PT ;  /* 0x00000005070f7846 */ /* 0x000fc60003800002 */
[----:B------:R-:W4:Y:S04]  /*0490*/  LDG.E.U8 R26, desc[UR10][R28.64] ;  /* 0x0000000a1c1a7981 */ /* 0x000f28000c1e1100 */
[----:B------:R1:W5:Y:S01]  /*04a0*/  LDG.E.U8 R10, desc[UR10][R16.64] ;  /* 0x0000000a100a7981 */ /* 0x000362000c1e1100 */
[----:B0-----:R-:W-:-:S04]  /*04b0*/  IADD3 R18, P1, PT, R20, UR12, RZ ;  /* 0x0000000c14127c10 */ /* 0x001fc8000ff3e0ff */
[----:B------:R-:W-:Y:S01]  /*04c0*/  IADD3.X R19, PT, PT, RZ, UR13, RZ, P1, !PT ;  /* 0x0000000dff137c10 */ /* 0x000fe20008ffe4ff */
[----:B-1----:R-:W-:-:S04]  /*04d0*/  IMAD R16, R4, UR16, R23 ;  /* 0x0000001004107c24 */ /* 0x002fc8000f8e0217 */
[----:B------:R0:W4:Y:S01]  /*04e0*/  LDG.E.U8 R11, desc[UR10][R18.64] ;  /* 0x0000000a120b7981 */ /* 0x000122000c1e1100 */
[----:B------:R-:W-:Y:S01]  /*04f0*/  IADD3 R16, P1, PT, R16, UR12, RZ ;  /* 0x0000000c10107c10 */ /* 0x000fe2000ff3e0ff */
[----:B------:R-:W-:Y:S02]  /*0500*/  IMAD R20, R4, UR16, R15 ;  /* 0x0000001004147c24 */ /* 0x000fe4000f8e020f */
[----:B------:R-:W-:Y:S02]  /*0510*/  IMAD.X R15, RZ, RZ, UR13, P0 ;  /* 0x0000000dff0f7e24 */ /* 0x000fe400080e06ff */
[----:B------:R-:W-:Y:S01]  /*0520*/  VIADD R29, R6, 0x1 ;  /* 0x00000001061d7836 */ /* 0x000fe20000000000 */
[----:B------:R-:W-:Y:S01]  /*0530*/  IADD3 R20, P0, PT, R20, UR12, RZ ;  /* 0x0000000c14147c10 */ /* 0x000fe2000ff1e0ff */
[----:B0-----:R-:W-:Y:S01]  /*0540*/  VIADD R19, R6, 0x2 ;  /* 0x0000000206137836 */ /* 0x001fe20000000000 */
[----:B------:R0:W4:Y:S03]  /*0550*/  LDG.E.U8 R23, desc[UR10][R14.64] ;  /* 0x0000000a0e177981 */ /* 0x000126000c1e1100 */
[----:B------:R-:W-:-:S06]  /*0560*/  IMAD.WIDE.U32 R18, R19, 0x4, R12 ;  /* 0x0000000413127825 */ /* 0x000fcc00078e000c */
[----:B------:R-:W4:Y:S01]  /*0570*/  LDG.E R18, desc[UR10][R18.64] ;  /* 0x0000000a12127981 */ /* 0x000f22000c1e1900 */
[----:B0-----:R-:W-:-:S05]  /*0580*/  IMAD.WIDE.U32 R14, R29, 0x4, R12 ;  /* 0x000000041d0e7825 */ /* 0x001fca00078e000c */
[----:B------:R-:W4:Y:S01]  /*0590*/  LDG.E R29, desc[UR10][R14.64] ;  /* 0x0000000a0e1d7981 */ /* 0x000f22000c1e1900 */
[----:B---3--:R-:W-:-:S05]  /*05a0*/  I2FP.F32.U32 R17, R21 ;  /* 0x0000001500117245 */ /* 0x008fca0000201000 */
[----:B--2---:R-:W-:Y:S01]  /*05b0*/  FFMA R9, R9, R17, R22 ;  /* 0x0000001109097223 */ /* 0x004fe20000000016 */
[----:B------:R-:W-:-:S05]  /*05c0*/  IADD3.X R17, PT, PT, RZ, UR13, RZ, P1, !PT ;  /* 0x0000000dff117c10 */ /* 0x000fca0008ffe4ff */
[----:B------:R0:W2:Y:S01]  /*05d0*/  LDG.E.U8 R28, desc[UR10][R16.64] ;  /* 0x0000000a101c7981 */ /* 0x0000a2000c1e1100 */
[----:B------:R-:W-:-:S05]  /*05e0*/  IADD3.X R21, PT, PT, RZ, UR13, RZ, P0, !PT ;  /* 0x0000000dff157c10 */ /* 0x000fca00087fe4ff */
[----:B------:R1:W3:Y:S01]  /*05f0*/  LDG.E.U8 R22, desc[UR10][R20.64] ;  /* 0x0000000a14167981 */ /* 0x0002e2000c1e1100 */
[----:B0-----:R-:W-:Y:S02]  /*0600*/  VIADDMNMX.U32 R16, R7, 0x7, R2, PT ;  /* 0x0000000707107846 */ /* 0x001fe40003800002 */
[----:B------:R-:W-:-:S03]  /*0610*/  IADD3 R17, PT, PT, R6, 0x3, RZ ;  /* 0x0000000306117810 */ /* 0x000fc60007ffe0ff */
[----:B------:R-:W-:Y:S02]  /*0620*/  IMAD R16, R4, UR16, R16 ;  /* 0x0000001004107c24 */ /* 0x000fe4000f8e0210 */
[----:B------:R-:W-:-:S03]  /*0630*/  IMAD.WIDE.U32 R14, R17, 0x4, R12 ;  /* 0x00000004110e7825 */ /* 0x000fc600078e000c */
[----:B------:R-:W-:Y:S01]  /*0640*/  IADD3 R16, P0, PT, R16, UR12, RZ ;  /* 0x0000000c10107c10 */ /* 0x000fe2000ff1e0ff */
[----:B-1----:R-:W-:Y:S02]  /*0650*/  VIADD R21, R6, 0x4 ;  /* 0x0000000406157836 */ /* 0x002fe40000000000 */
[----:B------:R-:W3:Y:S01]  /*0660*/  LDG.E R14, desc[UR10][R14.64] ;  /* 0x0000000a0e0e7981 */ /* 0x000ee2000c1e1900 */
[----:B------:R-:W-:Y:S01]  /*0670*/  IADD3.X R17, PT, PT, RZ, UR13, RZ, P0, !PT ;  /* 0x0000000dff117c10 */ /* 0x000fe200087fe4ff */
[----:B------:R-:W-:-:S04]  /*0680*/  IMAD.WIDE.U32 R20, R21, 0x4, R12 ;  /* 0x0000000415147825 */ /* 0x000fc800078e000c */
[----:B------:R-:W3:Y:S04]  /*0690*/  LDG.E.U8 R16, desc[UR10][R16.64] ;  /* 0x0000000a10107981 */ /* 0x000ee8000c1e1100 */
[----:B------:R-:W3:Y:S01]  /*06a0*/  LDG.E R20, desc[UR10][R20.64] ;  /* 0x0000000a14147981 */ /* 0x000ee2000c1e1900 */
[----:B-----5:R-:W-:Y:S02]  /*06b0*/  I2FP.F32.U32 R10, R10 ;  /* 0x0000000a000a7245 */ /* 0x020fe40000201000 */
[----:B----4-:R-:W-:-:S03]  /*06c0*/  I2FP.F32.U32 R26, R26 ;  /* 0x0000001a001a7245 */ /* 0x010fc60000201000 */
[----:B------:R-:W-:-:S04]  /*06d0*/  FFMA R10, R24, R10, R9 ;  /* 0x0000000a180a7223 */ /* 0x000fc80000000009 */
[----:B------:R-:W-:Y:S01]  /*06e0*/  FFMA R10, R27, R26, R10 ;  /* 0x0000001a1b0a7223 */ /* 0x000fe2000000000a */
[----:B------:R-:W-:Y:S01]  /*06f0*/  I2FP.F32.U32 R11, R11 ;  /* 0x0000000b000b7245 */ /* 0x000fe20000201000 */
[----:B------:R-:W-:-:S04]  /*0700*/  UIADD3 UR5, UPT, UPT, UR5, 0x8, URZ ;  /* 0x0000000805057890 */ /* 0x000fc8000fffe0ff */
[----:B------:R-:W-:Y:S01]  /*0710*/  FFMA R10, R25, R11, R10 ;  /* 0x0000000b190a7223 */ /* 0x000fe2000000000a */
[----:B------:R-:W-:Y:S01]  /*0720*/  UISETP.NE.AND UP2, UPT, UR5, URZ, UPT ;  /* 0x000000ff0500728c */ /* 0x000fe2000bf45270 */
[----:B------:R-:W-:Y:S01]  /*0730*/  I2FP.F32.U32 R23, R23 ;  /* 0x0000001700177245 */ /* 0x000fe20000201000 */
[----:B------:R-:W-:Y:S01]  /*0740*/  VIADD R8, R8, 0x8 ;  /* 0x0000000808087836 */ /* 0x000fe20000000000 */
[----:B------:R-:W-:Y:S01]  /*0750*/  IADD3 R7, PT, PT, R7, 0x8, RZ ;  /* 0x0000000807077810 */ /* 0x000fe20007ffe0ff */
[----:B------:R-:W-:Y:S02]  /*0760*/  VIADD R6, R6, 0x8 ;  /* 0x0000000806067836 */ /* 0x000fe40000000000 */
[----:B------:R-:W-:Y:S01]  /*0770*/  FFMA R23, R29, R23, R10 ;  /* 0x000000171d177223 */ /* 0x000fe2000000000a */
[----:B--2---:R-:W-:Y:S02]  /*0780*/  I2FP.F32.U32 R28, R28 ;  /* 0x0000001c001c7245 */ /* 0x004fe40000201000 */
[----:B---3--:R-:W-:-:S05]  /*0790*/  I2FP.F32.U32 R22, R22 ;  /* 0x0000001600167245 */ /* 0x008fca0000201000 */
[----:B------:R-:W-:-:S04]  /*07a0*/  FFMA R23, R18, R22, R23 ;  /* 0x0000001612177223 */ /* 0x000fc80000000017 */
[----:B------:R-:W-:Y:S01]  /*07b0*/  FFMA R23, R14, R28, R23 ;  /* 0x0000001c0e177223 */ /* 0x000fe20000000017 */
[----:B------:R-:W-:-:S05]  /*07c0*/  I2FP.F32.U32 R16, R16 ;  /* 0x0000001000107245 */ /* 0x000fca0000201000 */
[----:B------:R-:W-:Y:S01]  /*07d0*/  FFMA R22, R20, R16, R23 ;  /* 0x0000001014167223 */ /* 0x000fe20000000017 */
[----:B------:R-:W-:Y:S06]  /*07e0*/  BRA.U UP2, `(.L_x_1) ;  /* 0xfffffff902ac7547 */ /* 0x000fec000b83ffff */
[----:B------:R-:W-:-:S07]  /*07f0*/  IADD3 R18, PT, PT, R8, -0x3, RZ ;  /* 0xfffffffd08127810 */ /* 0x000fce0007ffe0ff */
.L_x_0:
[----:B------:R-:W-:Y:S01]  /*0800*/  ULOP3.LUT UP2, URZ, UR15, 0x2, URZ, 0xc0, !UPT ;  /* 0x000000020fff7892 */ /* 0x000fe2000f84c0ff */
[----:B------:R-:W-:Y:S10]  /*0810*/  BRA.U !UP0, `(.L_x_2) ;  /* 0x0000000108b47547 */ /* 0x000ff4000b800000 */
[----:B------:R-:W0:Y:S01]  /*0820*/  LDCU UR5, c[0x0][0x390] ;  /* 0x00007200ff0577ac */ /* 0x000e220008000800 */
[----:B------:R-:W-:Y:S01]  /*0830*/  IMAD.IADD R9, R3, 0x1, R18 ;  /* 0x0000000103097824 */ /* 0x000fe200078e0212 */
[----:B------:R-:W1:Y:S01]  /*0840*/  LDC.64 R6, c[0x0][0x398] ;  /* 0x0000e600ff067b82 */ /* 0x000e620000000a00 */
[----:B------:R-:W-:Y:S01]  /*0850*/  VIADD R17, R18, UR14 ;  /* 0x0000000e12117c36 */ /* 0x000fe20008000000 */
[----:B------:R-:W2:Y:S02]  /*0860*/  LDCU.64 UR12, c[0x0][0x380] ;  /* 0x00007000ff0c77ac */ /* 0x000ea40008000a00 */
[----:B------:R-:W-:Y:S02]  /*0870*/  VIMNMX.U32 R11, PT, PT, R2, R9, PT ;  /* 0x00000009020b7248 */ /* 0x000fe40003fe0000 */
[----:B------:R-:W-:-:S03]  /*0880*/  VIADDMNMX.U32 R13, R9, 0x1, R2, PT ;  /* 0x00000001090d7846 */ /* 0x000fc60003800002 */
[C---:B0-----:R-:W-:Y:S02]  /*0890*/  IMAD R11, R4.reuse, UR5, R11 ;  /* 0x00000005040b7c24 */ /* 0x041fe4000f8e020b */
[----:B------:R-:W-:-:S03]  /*08a0*/  IMAD R13, R4, UR5, R13 ;  /* 0x00000005040d7c24 */ /* 0x000fc6000f8e020d */
[----:B--2---:R-:W-:Y:S02]  /*08b0*/  IADD3 R14, P0, PT, R11, UR12, RZ ;  /* 0x0000000c0b0e7c10 */ /* 0x004fe4000ff1e0ff */
[C-C-:B------:R-:W-:Y:S02]  /*08c0*/  VIADDMNMX.U32 R11, R9.reuse, 0x2, R2.reuse, PT ;  /* 0x00000002090b7846 */ /* 0x140fe40003800002 */
[----:B------:R-:W-:Y:S02]  /*08d0*/  VIADDMNMX.U32 R9, R9, 0x3, R2, PT ;  /* 0x0000000309097846 */ /* 0x000fe40003800002 */
[----:B------:R-:W-:Y:S01]  /*08e0*/  IADD3 R20, P1, PT, R13, UR12, RZ ;  /* 0x0000000c0d147c10 */ /* 0x000fe2000ff3e0ff */
[C---:B------:R-:W-:Y:S01]  /*08f0*/  IMAD R11, R4.reuse, UR5, R11 ;  /* 0x00000005040b7c24 */ /* 0x040fe2000f8e020b */
[----:B------:R-:W-:Y:S01]  /*0900*/  IADD3.X R15, PT, PT, RZ, UR13, RZ, P0, !PT ;  /* 0x0000000dff0f7c10 */ /* 0x000fe200087fe4ff */
[----:B------:R-:W-:Y:S01]  /*0910*/  IMAD R9, R4, UR5, R9 ;  /* 0x0000000504097c24 */ /* 0x000fe2000f8e0209 */
[----:B------:R-:W-:Y:S01]  /*0920*/  IADD3.X R21, PT, PT, RZ, UR13, RZ, P1, !PT ;  /* 0x0000000dff157c10 */ /* 0x000fe20008ffe4ff */
[----:B-1----:R-:W-:Y:S01]  /*0930*/  IMAD.WIDE.U32 R12, R17, 0x4, R6 ;  /* 0x00000004110c7825 */ /* 0x002fe200078e0006 */
[----:B------:R-:W-:Y:S01]  /*0940*/  IADD3 R8, P0, PT, R11, UR12, RZ ;  /* 0x0000000c0b087c10 */ /* 0x000fe2000ff1e0ff */
[----:B------:R0:W2:Y:S02]  /*0950*/  LDG.E.U8 R19, desc[UR10][R14.64] ;  /* 0x0000000a0e137981 */ /* 0x0000a4000c1e1100 */
[----:B------:R-:W-:Y:S01]  /*0960*/  VIADD R23, R17, 0x1 ;  /* 0x0000000111177836 */ /* 0x000fe20000000000 */
[----:B------:R-:W-:Y:S01]  /*0970*/  IADD3 R10, P1, PT, R9, UR12, RZ ;  /* 0x0000000c090a7c10 */ /* 0x000fe2000ff3e0ff */
[----:B------:R-:W3:Y:S01]  /*0980*/  LDG.E.U8 R20, desc[UR10][R20.64] ;  /* 0x0000000a14147981 */ /* 0x000ee2000c1e1100 */
[----:B------:R-:W-:-:S02]  /*0990*/  IADD3 R25, PT, PT, R17, 0x2, RZ ;  /* 0x0000000211197810 */ /* 0x000fc40007ffe0ff */
[----:B------:R-:W-:Y:S01]  /*09a0*/  IADD3.X R9, PT, PT, RZ, UR13, RZ, P0, !PT ;  /* 0x0000000dff097c10 */ /* 0x000fe200087fe4ff */
[----:B------:R-:W4:Y:S01]  /*09b0*/  LDG.E R13, desc[UR10][R12.64] ;  /* 0x0000000a0c0d7981 */ /* 0x000f22000c1e1900 */
[----:B------:R-:W-:Y:S02]  /*09c0*/  IMAD.X R11, RZ, RZ, UR13, P1 ;  /* 0x0000000dff0b7e24 */ /* 0x000fe400088e06ff */
[--C-:B0-----:R-:W-:Y:S01]  /*09d0*/  IMAD.WIDE.U32 R14, R23, 0x4, R6.reuse ;  /* 0x00000004170e7825 */ /* 0x101fe200078e0006 */
[----:B------:R-:W5:Y:S03]  /*09e0*/  LDG.E.U8 R8, desc[UR10][R8.64] ;  /* 0x0000000a08087981 */ /* 0x000f66000c1e1100 */
[----:B------:R-:W-:Y:S01]  /*09f0*/  VIADD R23, R17, 0x3 ;  /* 0x0000000311177836 */ /* 0x000fe20000000000 */
[----:B------:R-:W5:Y:S01]  /*0a00*/  LDG.E.U8 R10, desc[UR10][R10.64] ;  /* 0x0000000a0a0a7981 */ /* 0x000f62000c1e1100 */
[----:B------:R-:W-:-:S03]  /*0a10*/  IMAD.WIDE.U32 R16, R25, 0x4, R6 ;  /* 0x0000000419107825 */ /* 0x000fc600078e0006 */
[----:B------:R-:W5:Y:S01]  /*0a20*/  LDG.E R14, desc[UR10][R14.64] ;  /* 0x0000000a0e0e7981 */ /* 0x000f62000c1e1900 */
[----:B------:R-:W-:-:S03]  /*0a30*/  IMAD.WIDE.U32 R6, R23, 0x4, R6 ;  /* 0x0000000417067825 */ /* 0x000fc600078e0006 */
[----:B------:R-:W5:Y:S04]  /*0a40*/  LDG.E R16, desc[UR10][R16.64] ;  /* 0x0000000a10107981 */ /* 0x000f68000c1e1900 */
[----:B------:R-:W5:Y:S01]  /*0a50*/  LDG.E R7, desc[UR10][R6.64] ;  /* 0x0000000a06077981 */ /* 0x000f62000c1e1900 */
[----:B------:R-:W-:Y:S02]  /*0a60*/  IADD3 R18, PT, PT, R18, 0x4, RZ ;  /* 0x0000000412127810 */ /* 0x000fe40007ffe0ff */
[----:B--2---:R-:W-:Y:S02]  /*0a70*/  I2FP.F32.U32 R19, R19 ;  /* 0x0000001300137245 */ /* 0x004fe40000201000 */
[----:B---3--:R-:W-:-:S03]  /*0a80*/  I2FP.F32.U32 R20, R20 ;  /* 0x0000001400147245 */ /* 0x008fc60000201000 */
[----:B----4-:R-:W-:Y:S01]  /*0a90*/  FFMA R13, R13, R19, R22 ;  /* 0x000000130d0d7223 */ /* 0x010fe20000000016 */
[----:B-----5:R-:W-:Y:S02]  /*0aa0*/  I2FP.F32.U32 R8, R8 ;  /* 0x0000000800087245 */ /* 0x020fe40000201000 */
[----:B------:R-:W-:Y:S01]  /*0ab0*/  I2FP.F32.U32 R22, R10 ;  /* 0x0000000a00167245 */ /* 0x000fe20000201000 */
[----:B------:R-:W-:-:S04]  /*0ac0*/  FFMA R13, R14, R20, R13 ;  /* 0x000000140e0d7223 */ /* 0x000fc8000000000d */
[----:B------:R-:W-:-:S04]  /*0ad0*/  FFMA R8, R16, R8, R13 ;  /* 0x0000000810087223 */ /* 0x000fc8000000000d */
[----:B------:R-:W-:-:S07]  /*0ae0*/  FFMA R22, R7, R22, R8 ;  /* 0x0000001607167223 */ /* 0x000fce0000000008 */
.L_x_2:
[----:B------:R-:W-:Y:S05]  /*0af0*/  BRA.U !UP2, `(.L_x_3) ;  /* 0x000000010a647547 */ /* 0x000fea000b800000 */
[----:B------:R-:W0:Y:S01]  /*0b00*/  LDCU UR5, c[0x0][0x390] ;  /* 0x00007200ff0577ac */ /* 0x000e220008000800 */
[----:B------:R-:W1:Y:S01]  /*0b10*/  LDC.64 R6, c[0x0][0x398] ;  /* 0x0000e600ff067b82 */ /* 0x000e620000000a00 */
[----:B------:R-:W-:Y:S01]  /*0b20*/  IMAD.IADD R9, R3, 0x1, R18 ;  /* 0x0000000103097824 */ /* 0x000fe200078e0212 */
[----:B------:R-:W2:Y:S04]  /*0b30*/  LDCU.64 UR12, c[0x0][0x380] ;  /* 0x00007000ff0c77ac */ /* 0x000ea80008000a00 */
[----:B------:R-:W-:Y:S02]  /*0b40*/  VIMNMX.U32 R11, PT, PT, R2, R9, PT ;  /* 0x00000009020b7248 */ /* 0x000fe40003fe0000 */
[----:B------:R-:W-:-:S03]  /*0b50*/  VIADDMNMX.U32 R9, R9, 0x1, R2, PT ;  /* 0x0000000109097846 */ /* 0x000fc60003800002 */
[C---:B0-----:R-:W-:Y:S02]  /*0b60*/  IMAD R11, R4.reuse, UR5, R11 ;  /* 0x00000005040b7c24 */ /* 0x041fe4000f8e020b */
[----:B------:R-:W-:-:S03]  /*0b70*/  IMAD R9, R4, UR5, R9 ;  /* 0x0000000504097c24 */ /* 0x000fc6000f8e0209 */
[----:B--2---:R-:W-:Y:S02]  /*0b80*/  IADD3 R10, P0, PT, R11, UR12, RZ ;  /* 0x0000000c0b0a7c10 */ /* 0x004fe4000ff1e0ff */
[----:B------:R-:W-:Y:S01]  /*0b90*/  IADD3 R12, P1, PT, R9, UR12, RZ ;  /* 0x0000000c090c7c10 */ /* 0x000fe2000ff3e0ff */
[C---:B------:R-:W-:Y:S01]  /*0ba0*/  VIADD R9, R18.reuse, UR14 ;  /* 0x0000000e12097c36 */ /* 0x040fe20008000000 */
[----:B------:R-:W-:Y:S02]  /*0bb0*/  IADD3.X R11, PT, PT, RZ, UR13, RZ, P0, !PT ;  /* 0x0000000dff0b7c10 */ /* 0x000fe400087fe4ff */
[----:B------:R-:W-:Y:S01]  /*0bc0*/  IADD3.X R13, PT, PT, RZ, UR13, RZ, P1, !PT ;  /* 0x0000000dff0d7c10 */ /* 0x000fe20008ffe4ff */
[C---:B------:R-:W-:Y:S02]  /*0bd0*/  VIADD R15, R9.reuse, 0x1 ;  /* 0x00000001090f7836 */ /* 0x040fe40000000000 */
[--C-:B-1----:R-:W-:Y:S01]  /*0be0*/  IMAD.WIDE.U32 R8, R9, 0x4, R6.reuse ;  /* 0x0000000409087825 */ /* 0x102fe200078e0006 */
[----:B------:R-:W2:Y:S03]  /*0bf0*/  LDG.E.U8 R10, desc[UR10][R10.64] ;  /* 0x0000000a0a0a7981 */ /* 0x000ea6000c1e1100 */
[----:B------:R-:W-:Y:S01]  /*0c00*/  IMAD.WIDE.U32 R6, R15, 0x4, R6 ;  /* 0x000000040f067825 */ /* 0x000fe200078e0006 */
[----:B------:R-:W3:Y:S04]  /*0c10*/  LDG.E.U8 R12, desc[UR10][R12.64] ;  /* 0x0000000a0c0c7981 */ /* 0x000ee8000c1e1100 */
[----:B------:R-:W4:Y:S04]  /*0c20*/  LDG.E R9, desc[UR10][R8.64] ;  /* 0x0000000a08097981 */ /* 0x000f28000c1e1900 */
[----:B------:R-:W5:Y:S01]  /*0c30*/  LDG.E R7, desc[UR10][R6.64] ;  /* 0x0000000a06077981 */ /* 0x000f62000c1e1900 */
[----:B------:R-:W-:-:S02]  /*0c40*/  IADD3 R18, PT, PT, R18, 0x2, RZ ;  /* 0x0000000212127810 */ /* 0x000fc40007ffe0ff */
[----:B--2---:R-:W-:Y:S02]  /*0c50*/  I2FP.F32.U32 R14, R10 ;  /* 0x0000000a000e7245 */ /* 0x004fe40000201000 */
[----:B---3--:R-:W-:-:S03]  /*0c60*/  I2FP.F32.U32 R15, R12 ;  /* 0x0000000c000f7245 */ /* 0x008fc60000201000 */
[----:B----4-:R-:W-:-:S04]  /*0c70*/  FFMA R14, R9, R14, R22 ;  /* 0x0000000e090e7223 */ /* 0x010fc80000000016 */
[----:B-----5:R-:W-:-:S07]  /*0c80*/  FFMA R22, R7, R15, R14 ;  /* 0x0000000f07167223 */ /* 0x020fce000000000e */
.L_x_3:
[----:B------:R-:W0:Y:S01]  /*0c90*/  LDCU UR9, c[0x0][0x390] ;  /* 0x00007200ff0977ac */ /* 0x000e220008000800 */
[----:B------:R-:W1:Y:S01]  /*0ca0*/  LDC.64 R6, c[0x0][0x398] ;  /* 0x0000e600ff067b82 */ /* 0x000e620000000a00 */
[C---:B------:R-:W-:Y:S01]  /*0cb0*/  VIADDMNMX.U32 R9, R18.reuse, R3, R2, PT ;  /* 0x0000000312097246 */ /* 0x040fe20003800002 */
[----:B------:R-:W-:Y:S01]  /*0cc0*/  VIADD R11, R18, UR14 ;  /* 0x0000000e120b7c36 */ /* 0x000fe20008000000 */
[----:B------:R-:W2:Y:S03]  /*0cd0*/  LDCU.64 UR12, c[0x0][0x380] ;  /* 0x00007000ff0c77ac */ /* 0x000ea60008000a00 */
[----:B0-----:R-:W-:-:S05]  /*0ce0*/  IMAD R9, R4, UR9, R9 ;  /* 0x0000000904097c24 */ /* 0x001fca000f8e0209 */
[----:B--2---:R-:W-:Y:S01]  /*0cf0*/  IADD3 R8, P0, PT, R9, UR12, RZ ;  /* 0x0000000c09087c10 */ /* 0x004fe2000ff1e0ff */
[----:B-1----:R-:W-:-:S03]  /*0d00*/  IMAD.WIDE.U32 R6, R11, 0x4, R6 ;  /* 0x000000040b067825 */ /* 0x002fc600078e0006 */
[----:B------:R-:W-:-:S03]  /*0d10*/  IADD3.X R9, PT, PT, RZ, UR13, RZ, P0, !PT ;  /* 0x0000000dff097c10 */ /* 0x000fc600087fe4ff */
[----:B------:R-:W2:Y:S04]  /*0d20*/  LDG.E R7, desc[UR10][R6.64] ;  /* 0x0000000a06077981 */ /* 0x000ea8000c1e1900 */
[----:B------:R-:W3:Y:S01]  /*0d30*/  LDG.E.U8 R8, desc[UR10][R8.64] ;  /* 0x0000000a08087981 */ /* 0x000ee2000c1e1100 */
[----:B------:R-:W-:Y:S02]  /*0d40*/  UISETP.NE.AND UP2, UPT, UR4, UR8, UPT ;  /* 0x000000080400728c */ /* 0x000fe4000bf45270 */
[----:B------:R-:W-:-:S07]  /*0d50*/  UIADD3 UR5, UPT, UPT, UR4, 0x1, URZ ;  /* 0x0000000104057890 */ /* 0x000fce000fffe0ff */
[----:B------:R-:W-:Y:S01]  /*0d60*/  UMOV UR4, UR5 ;  /* 0x0000000500047c82 */ /* 0x000fe20008000000 */
[----:B---3--:R-:W-:-:S05]  /*0d70*/  I2FP.F32.U32 R4, R8 ;  /* 0x0000000800047245 */ /* 0x008fca0000201000 */
[----:B--2---:R-:W-:Y:S01]  /*0d80*/  FFMA R22, R7, R4, R22 ;  /* 0x0000000407167223 */ /* 0x004fe20000000016 */
[----:B------:R-:W-:Y:S06]  /*0d90*/  BRA.U UP2, `(.L_x_4) ;  /* 0xfffffff502047547 */ /* 0x000fec000b83ffff */
[----:B------:R-:W0:Y:S01]  /*0da0*/  LDCU.64 UR4, c[0x0][0x388] ;  /* 0x00007100ff0477ac */ /* 0x000e220008000a00 */
[----:B------:R-:W-:Y:S01]  /*0db0*/  IMAD R3, R0, UR9, R3 ;  /* 0x0000000900037c24 */ /* 0x000fe2000f8e0203 */
[----:B------:R-:W1:Y:S04]  /*0dc0*/  F2I.U32.TRUNC.NTZ R5, R22 ;  /* 0x0000001600057305 */ /* 0x000e68000020f000 */
[----:B0-----:R-:W-:-:S05]  /*0dd0*/  IADD3 R2, P0, PT, R3, UR4, RZ ;  /* 0x0000000403027c10 */ /* 0x001fca000ff1e0ff */
[----:B------:R-:W-:-:S05]  /*0de0*/  IMAD.X R3, RZ, RZ, UR5, P0 ;  /* 0x00000005ff037e24 */ /* 0x000fca00080e06ff */
[----:B-1----:R-:W-:Y:S01]  /*0df0*/  STG.E.U8 desc[UR10][R2.64], R5 ;  /* 0x0000000502007986 */ /* 0x002fe2000c10110a */
[----:B------:R-:W-:Y:S05]  /*0e00*/  EXIT ;  /* 0x000000000000794d */ /* 0x000fea0003800000 */
.L_x_5:
[----:B------:R-:W-:-:S00]  /*0e10*/  BRA `(.L_x_5) ;  /* 0xfffffffc00fc7947 */ /* 0x000fc0000383ffff */
[----:B------:R-:W-:-:S00]  /*0e20*/  NOP ;  /* 0x0000000000007918 */ /* 0x000fc00000000000 */
        /* <DEDUP_REMOVED lines=13> */
.L_x_6:


//--------------------- .nv.shared.reserved.0     --------------------------
	.section	.nv.shared.reserved.0,"aw",@nobits
	.weak		__nv_reservedSMEM_offset_0_alias
	.size		__nv_reservedSMEM_offset_0_alias, 0, 64
	.other		__nv_reservedSMEM_offset_0_alias,@"STO_CUDA_RESERVED_SHARED STV_DEFAULT"
__nv_reservedSMEM_offset_0_alias:
	.zero		0
	.zero		64


//--------------------- .nv.constant0.applyFilter --------------------------
	.section	.nv.constant0.applyFilter,"a",@progbits
	.sectionflags	@""
	.align	4
.nv.constant0.applyFilter:
	.zero		932


//--------------------- SYMBOLS --------------------------

	.type		.nv.reservedSmem.offset0,@object
	.size		.nv.reservedSmem.offset0,0x4
